//
// Generated by NVIDIA NVVM Compiler
//
// Compiler Build ID: CL-36424714
// Cuda compilation tools, release 13.0, V13.0.88
// Based on NVVM 20.0.0
//

.version 9.0
.target sm_100
.address_size 64

	// .globl	_Z16copyTileToCanvasPhiiS_iiiiii

.visible .entry _Z16copyTileToCanvasPhiiS_iiiiii(
	.param .u64 .ptr .align 1 _Z16copyTileToCanvasPhiiS_iiiiii_param_0,
	.param .u32 _Z16copyTileToCanvasPhiiS_iiiiii_param_1,
	.param .u32 _Z16copyTileToCanvasPhiiS_iiiiii_param_2,
	.param .u64 .ptr .align 1 _Z16copyTileToCanvasPhiiS_iiiiii_param_3,
	.param .u32 _Z16copyTileToCanvasPhiiS_iiiiii_param_4,
	.param .u32 _Z16copyTileToCanvasPhiiS_iiiiii_param_5,
	.param .u32 _Z16copyTileToCanvasPhiiS_iiiiii_param_6,
	.param .u32 _Z16copyTileToCanvasPhiiS_iiiiii_param_7,
	.param .u32 _Z16copyTileToCanvasPhiiS_iiiiii_param_8,
	.param .u32 _Z16copyTileToCanvasPhiiS_iiiiii_param_9
)
{
	.reg .pred 	%p<10>;
	.reg .b16 	%rs<4>;
	.reg .b32 	%r<28>;
	.reg .b32 	%f<11>;
	.reg .b64 	%rd<9>;

	ld.param.u64 	%rd1, [_Z16copyTileToCanvasPhiiS_iiiiii_param_0];
	ld.param.u32 	%r7, [_Z16copyTileToCanvasPhiiS_iiiiii_param_1];
	ld.param.u32 	%r8, [_Z16copyTileToCanvasPhiiS_iiiiii_param_2];
	ld.param.u64 	%rd2, [_Z16copyTileToCanvasPhiiS_iiiiii_param_3];
	ld.param.u32 	%r9, [_Z16copyTileToCanvasPhiiS_iiiiii_param_4];
	ld.param.u32 	%r10, [_Z16copyTileToCanvasPhiiS_iiiiii_param_5];
	ld.param.u32 	%r11, [_Z16copyTileToCanvasPhiiS_iiiiii_param_6];
	ld.param.u32 	%r12, [_Z16copyTileToCanvasPhiiS_iiiiii_param_7];
	ld.param.u32 	%r13, [_Z16copyTileToCanvasPhiiS_iiiiii_param_8];
	ld.param.u32 	%r15, [_Z16copyTileToCanvasPhiiS_iiiiii_param_9];
	mov.u32 	%r16, %ctaid.x;
	mov.u32 	%r17, %ntid.x;
	mov.u32 	%r18, %tid.x;
	mad.lo.s32 	%r1, %r16, %r17, %r18;
	mov.u32 	%r19, %ctaid.y;
	mov.u32 	%r20, %ntid.y;
	mov.u32 	%r21, %tid.y;
	mad.lo.s32 	%r22, %r19, %r20, %r21;
	setp.ge.s32 	%p1, %r1, %r13;
	setp.ge.s32 	%p2, %r22, %r15;
	or.pred  	%p3, %p1, %p2;
	@%p3 bra 	$L__BB0_4;
	cvt.rn.f32.s32 	%f1, %r1;
	cvt.rn.f32.s32 	%f2, %r13;
	div.rn.f32 	%f3, %f1, %f2;
	cvt.rn.f32.s32 	%f4, %r9;
	mul.f32 	%f5, %f3, %f4;
	cvt.rn.f32.u32 	%f6, %r22;
	cvt.rn.f32.u32 	%f7, %r15;
	div.rn.f32 	%f8, %f6, %f7;
	cvt.rn.f32.s32 	%f9, %r10;
	mul.f32 	%f10, %f8, %f9;
	cvt.rzi.s32.f32 	%r3, %f5;
	cvt.rzi.s32.f32 	%r23, %f10;
	setp.ge.s32 	%p4, %r3, %r9;
	setp.ge.s32 	%p5, %r23, %r10;
	or.pred  	%p6, %p4, %p5;
	@%p6 bra 	$L__BB0_4;
	add.s32 	%r24, %r12, %r22;
	add.s32 	%r25, %r11, %r1;
	mad.lo.s32 	%r5, %r24, %r7, %r25;
	mad.lo.s32 	%r6, %r23, %r9, %r3;
	setp.ge.s32 	%p7, %r25, %r7;
	setp.ge.s32 	%p8, %r24, %r8;
	or.pred  	%p9, %p7, %p8;
	@%p9 bra 	$L__BB0_4;
	mul.lo.s32 	%r26, %r6, 3;
	mul.lo.s32 	%r27, %r5, 3;
	cvt.s64.s32 	%rd3, %r26;
	cvta.to.global.u64 	%rd4, %rd2;
	add.s64 	%rd5, %rd4, %rd3;
	ld.global.u8 	%rs1, [%rd5];
	cvt.s64.s32 	%rd6, %r27;
	cvta.to.global.u64 	%rd7, %rd1;
	add.s64 	%rd8, %rd7, %rd6;
	st.global.u8 	[%rd8], %rs1;
	ld.global.u8 	%rs2, [%rd5+1];
	st.global.u8 	[%rd8+1], %rs2;
	ld.global.u8 	%rs3, [%rd5+2];
	st.global.u8 	[%rd8+2], %rs3;
$L__BB0_4:
	ret;

}


// ===== COMPILED SASS (sm_100) =====

	.target	sm_100

	.elftype	@"ET_EXEC"


//--------------------- .note.nv.tkinfo           --------------------------
	.section	.note.nv.tkinfo,"",@"SHT_NOTE"
	.sectionflags	@"SHF_NOTE_NV_TKINFO"
	.tkinfo
        /*0018*/ 	.word	0x00000002
        /*0030*/ 	.string	""
        /*0030*/ 	.string	"ptxas"
        /*0030*/ 	.string	"Cuda compilation tools, release 13.0, V13.0.88"
        /*0030*/ 	.string	"Build cuda_13.0.r13.0/compiler.36424714_0"
        /*0030*/ 	.string	"-arch sm_100 -m 64 "



//--------------------- .note.nv.cuinfo           --------------------------
	.section	.note.nv.cuinfo,"",@"SHT_NOTE"
	.sectionflags	@"SHF_NOTE_NV_CUINFO"
        /*0018*/ 	.short	0x0002
        /*001a*/ 	.short	0x0064
        /*001c*/ 	.short	0x0082
	.zero		2


//--------------------- .nv.info                  --------------------------
	.section	.nv.info,"",@"SHT_CUDA_INFO"
	.align	4


	//----- nvinfo : EIATTR_REGCOUNT
	.align		4
        /*0000*/ 	.byte	0x04, 0x2f
        /*0002*/ 	.short	(.L_1 - .L_0)
	.align		4
.L_0:
        /*0004*/ 	.word	index@(_Z16copyTileToCanvasPhiiS_iiiiii)
        /*0008*/ 	.word	0x00000011


	//----- nvinfo : EIATTR_FRAME_SIZE
	.align		4
.L_1:
        /*000c*/ 	.byte	0x04, 0x11
        /*000e*/ 	.short	(.L_3 - .L_2)
	.align		4
.L_2:
        /*0010*/ 	.word	index@($__internal_0_$__cuda_sm3x_div_rn_noftz_f32_slowpath)
        /*0014*/ 	.word	0x00000000


	//----- nvinfo : EIATTR_FRAME_SIZE
	.align		4
.L_3:
        /*0018*/ 	.byte	0x04, 0x11
        /*001a*/ 	.short	(.L_5 - .L_4)
	.align		4
.L_4:
        /*001c*/ 	.word	index@(_Z16copyTileToCanvasPhiiS_iiiiii)
        /*0020*/ 	.word	0x00000000


	//----- nvinfo : EIATTR_MIN_STACK_SIZE
	.align		4
.L_5:
        /*0024*/ 	.byte	0x04, 0x12
        /*0026*/ 	.short	(.L_7 - .L_6)
	.align		4
.L_6:
        /*0028*/ 	.word	index@(_Z16copyTileToCanvasPhiiS_iiiiii)
        /*002c*/ 	.word	0x00000000
.L_7:


//--------------------- .nv.compat                --------------------------
	.section	.nv.compat,"",@"SHT_CUDA_COMPAT_INFO"
	.align	4
        /*0000*/ 	.byte	0x02, 0x09, 0x00, 0x00, 0x02, 0x02, 0x01, 0x00, 0x02, 0x05, 0x05, 0x00, 0x03, 0x07, 0x01, 0x01
        /*0010*/ 	.byte	0x02, 0x03, 0x00, 0x00, 0x02, 0x06, 0x01, 0x00, 0x04, 0x0b, 0x08, 0x00, 0x01, 0x00, 0x00, 0x00
        /*0020*/ 	.byte	0x00, 0x00, 0x00, 0x00


//--------------------- .nv.info._Z16copyTileToCanvasPhiiS_iiiiii --------------------------
	.section	.nv.info._Z16copyTileToCanvasPhiiS_iiiiii,"",@"SHT_CUDA_INFO"
	.sectionflags	@""
	.align	4


	//----- nvinfo : EIATTR_CUDA_API_VERSION
	.align		4
        /*0000*/ 	.byte	0x04, 0x37
        /*0002*/ 	.short	(.L_9 - .L_8)
.L_8:
        /*0004*/ 	.word	0x00000082


	//----- nvinfo : EIATTR_KPARAM_INFO
	.align		4
.L_9:
        /*0008*/ 	.byte	0x04, 0x17
        /*000a*/ 	.short	(.L_11 - .L_10)
.L_10:
        /*000c*/ 	.word	0x00000000
        /*0010*/ 	.short	0x0009
        /*0012*/ 	.short	0x002c
        /*0014*/ 	.byte	0x00, 0xf0, 0x11, 0x00


	//----- nvinfo : EIATTR_KPARAM_INFO
	.align		4
.L_11:
        /*0018*/ 	.byte	0x04, 0x17
        /*001a*/ 	.short	(.L_13 - .L_12)
.L_12:
        /*001c*/ 	.word	0x00000000
        /*0020*/ 	.short	0x0008
        /*0022*/ 	.short	0x0028
        /*0024*/ 	.byte	0x00, 0xf0, 0x11, 0x00


	//----- nvinfo : EIATTR_KPARAM_INFO
	.align		4
.L_13:
        /*0028*/ 	.byte	0x04, 0x17
        /*002a*/ 	.short	(.L_15 - .L_14)
.L_14:
        /*002c*/ 	.word	0x00000000
        /*0030*/ 	.short	0x0007
        /*0032*/ 	.short	0x0024
        /*0034*/ 	.byte	0x00, 0xf0, 0x11, 0x00


	//----- nvinfo : EIATTR_KPARAM_INFO
	.align		4
.L_15:
        /*0038*/ 	.byte	0x04, 0x17
        /*003a*/ 	.short	(.L_17 - .L_16)
.L_16:
        /*003c*/ 	.word	0x00000000
        /*0040*/ 	.short	0x0006
        /*0042*/ 	.short	0x0020
        /*0044*/ 	.byte	0x00, 0xf0, 0x11, 0x00


	//----- nvinfo : EIATTR_KPARAM_INFO
	.align		4
.L_17:
        /*0048*/ 	.byte	0x04, 0x17
        /*004a*/ 	.short	(.L_19 - .L_18)
.L_18:
        /*004c*/ 	.word	0x00000000
        /*0050*/ 	.short	0x0005
        /*0052*/ 	.short	0x001c
        /*0054*/ 	.byte	0x00, 0xf0, 0x11, 0x00


	//----- nvinfo : EIATTR_KPARAM_INFO
	.align		4
.L_19:
        /*0058*/ 	.byte	0x04, 0x17
        /*005a*/ 	.short	(.L_21 - .L_20)
.L_20:
        /*005c*/ 	.word	0x00000000
        /*0060*/ 	.short	0x0004
        /*0062*/ 	.short	0x0018
        /*0064*/ 	.byte	0x00, 0xf0, 0x11, 0x00


	//----- nvinfo : EIATTR_KPARAM_INFO
	.align		4
.L_21:
        /*0068*/ 	.byte	0x04, 0x17
        /*006a*/ 	.short	(.L_23 - .L_22)
.L_22:
        /*006c*/ 	.word	0x00000000
        /*0070*/ 	.short	0x0003
        /*0072*/ 	.short	0x0010
        /*0074*/ 	.byte	0x00, 0xf5, 0x21, 0x00


	//----- nvinfo : EIATTR_KPARAM_INFO
	.align		4
.L_23:
        /*0078*/ 	.byte	0x04, 0x17
        /*007a*/ 	.short	(.L_25 - .L_24)
.L_24:
        /*007c*/ 	.word	0x00000000
        /*0080*/ 	.short	0x0002
        /*0082*/ 	.short	0x000c
        /*0084*/ 	.byte	0x00, 0xf0, 0x11, 0x00


	//----- nvinfo : EIATTR_KPARAM_INFO
	.align		4
.L_25:
        /*0088*/ 	.byte	0x04, 0x17
        /*008a*/ 	.short	(.L_27 - .L_26)
.L_26:
        /*008c*/ 	.word	0x00000000
        /*0090*/ 	.short	0x0001
        /*0092*/ 	.short	0x0008
        /*0094*/ 	.byte	0x00, 0xf0, 0x11, 0x00


	//----- nvinfo : EIATTR_KPARAM_INFO
	.align		4
.L_27:
        /*0098*/ 	.byte	0x04, 0x17
        /*009a*/ 	.short	(.L_29 - .L_28)
.L_28:
        /*009c*/ 	.word	0x00000000
        /*00a0*/ 	.short	0x0000
        /*00a2*/ 	.short	0x0000
        /*00a4*/ 	.byte	0x00, 0xf5, 0x21, 0x00


	//----- nvinfo : EIATTR_SPARSE_MMA_MASK
	.align		4
.L_29:
        /*00a8*/ 	.byte	0x03, 0x50
        /*00aa*/ 	.short	0x0000


	//----- nvinfo : EIATTR_MAXREG_COUNT
	.align		4
        /*00ac*/ 	.byte	0x03, 0x1b
        /*00ae*/ 	.short	0x00ff


	//----- nvinfo : EIATTR_MERCURY_ISA_VERSION
	.align		4
        /*00b0*/ 	.byte	0x03, 0x5f
        /*00b2*/ 	.short	0x0101


	//----- nvinfo : EIATTR_VRC_CTA_INIT_COUNT
	.align		4
        /*00b4*/ 	.byte	0x02, 0x4a
	.zero		1
	.zero		1


	//----- nvinfo : EIATTR_EXIT_INSTR_OFFSETS
	.align		4
        /*00b8*/ 	.byte	0x04, 0x1c
        /*00ba*/ 	.short	(.L_31 - .L_30)


	//   ....[0]....
.L_30:
        /*00bc*/ 	.word	0x000000c0


	//   ....[1]....
        /*00c0*/ 	.word	0x00000360


	//   ....[2]....
        /*00c4*/ 	.word	0x000003f0


	//   ....[3]....
        /*00c8*/ 	.word	0x000004f0


	//----- nvinfo : EIATTR_CRS_STACK_SIZE
	.align		4
.L_31:
        /*00cc*/ 	.byte	0x04, 0x1e
        /*00ce*/ 	.short	(.L_33 - .L_32)
.L_32:
        /*00d0*/ 	.word	0x00000000


	//----- nvinfo : EIATTR_CBANK_PARAM_SIZE
	.align		4
.L_33:
        /*00d4*/ 	.byte	0x03, 0x19
        /*00d6*/ 	.short	0x0030


	//----- nvinfo : EIATTR_PARAM_CBANK
	.align		4
        /*00d8*/ 	.byte	0x04, 0x0a
        /*00da*/ 	.short	(.L_35 - .L_34)
	.align		4
.L_34:
        /*00dc*/ 	.word	index@(.nv.constant0._Z16copyTileToCanvasPhiiS_iiiiii)
        /*00e0*/ 	.short	0x0380
        /*00e2*/ 	.short	0x0030


	//----- nvinfo : EIATTR_SW_WAR
	.align		4
.L_35:
        /*00e4*/ 	.byte	0x04, 0x36
        /*00e6*/ 	.short	(.L_37 - .L_36)
.L_36:
        /*00e8*/ 	.word	0x00000008
.L_37:


//--------------------- .nv.callgraph             --------------------------
	.section	.nv.callgraph,"",@"SHT_CUDA_CALLGRAPH"
	.align	4
	.sectionentsize	8
	.align		4
        /*0000*/ 	.word	0x00000000
	.align		4
        /*0004*/ 	.word	0xffffffff
	.align		4
        /*0008*/ 	.word	0x00000000
	.align		4
        /*000c*/ 	.word	0xfffffffe
	.align		4
        /*0010*/ 	.word	0x00000000
	.align		4
        /*0014*/ 	.word	0xfffffffd
	.align		4
        /*0018*/ 	.word	0x00000000
	.align		4
        /*001c*/ 	.word	0xfffffffc


//--------------------- .text._Z16copyTileToCanvasPhiiS_iiiiii --------------------------
	.section	.text._Z16copyTileToCanvasPhiiS_iiiiii,"ax",@progbits
	.align	128
        .global         _Z16copyTileToCanvasPhiiS_iiiiii
        .type           _Z16copyTileToCanvasPhiiS_iiiiii,@function
        .size           _Z16copyTileToCanvasPhiiS_iiiiii,(.L_x_16 - _Z16copyTileToCanvasPhiiS_iiiiii)
        .other          _Z16copyTileToCanvasPhiiS_iiiiii,@"STO_CUDA_ENTRY STV_DEFAULT"
_Z16copyTileToCanvasPhiiS_iiiiii:
.text._Z16copyTileToCanvasPhiiS_iiiiii:
[----:B------:R-:W-:Y:S01]  /*0000*/  LDC R1, c[0x0][0x37c] ;  /* 0x0000df00ff017b82 */ /* 0x000fe20000000800 */
[----:B------:R-:W0:Y:S07]  /*0010*/  S2R R5, SR_TID.Y ;  /* 0x0000000000057919 */ /* 0x000e2e0000002200 */
[----:B------:R-:W1:Y:S01]  /*0020*/  LDC R2, c[0x0][0x360] ;  /* 0x0000d800ff027b82 */ /* 0x000e620000000800 */
[----:B------:R-:W2:Y:S01]  /*0030*/  LDCU.64 UR6, c[0x0][0x3a8] ;  /* 0x00007500ff0677ac */ /* 0x000ea20008000a00 */
[----:B------:R-:W1:Y:S06]  /*0040*/  S2R R3, SR_TID.X ;  /* 0x0000000000037919 */ /* 0x000e6c0000002100 */
[----:B------:R-:W0:Y:S08]  /*0050*/  S2UR UR5, SR_CTAID.Y ;  /* 0x00000000000579c3 */ /* 0x000e300000002600 */
[----:B------:R-:W0:Y:S08]  /*0060*/  LDC R4, c[0x0][0x364] ;  /* 0x0000d900ff047b82 */ /* 0x000e300000000800 */
[----:B------:R-:W1:Y:S01]  /*0070*/  S2UR UR4, SR_CTAID.X ;  /* 0x00000000000479c3 */ /* 0x000e620000002500 */
[----:B0-----:R-:W-:-:S05]  /*0080*/  IMAD R4, R4, UR5, R5 ;  /* 0x0000000504047c24 */ /* 0x001fca000f8e0205 */
[----:B--2---:R-:W-:Y:S01]  /*0090*/  ISETP.GE.AND P0, PT, R4, UR7, PT ;  /* 0x0000000704007c0c */ /* 0x004fe2000bf06270 */
[----:B-1----:R-:W-:-:S05]  /*00a0*/  IMAD R2, R2, UR4, R3 ;  /* 0x0000000402027c24 */ /* 0x002fca000f8e0203 */
[----:B------:R-:W-:-:S13]  /*00b0*/  ISETP.GE.OR P0, PT, R2, UR6, P0 ;  /* 0x0000000602007c0c */ /* 0x000fda0008706670 */
[----:B------:R-:W-:Y:S05]  /*00c0*/  @P0 EXIT ;  /* 0x000000000000094d */ /* 0x000fea0003800000 */
[----:B------:R-:W-:Y:S01]  /*00d0*/  I2FP.F32.S32 R3, UR6 ;  /* 0x0000000600037c45 */ /* 0x000fe20008201400 */
[----:B------:R-:W-:Y:S01]  /*00e0*/  BSSY.RECONVERGENT B0, `(.L_x_0) ;  /* 0x000000d000007945 */ /* 0x000fe20003800200 */
[----:B------:R-:W-:Y:S02]  /*00f0*/  I2FP.F32.S32 R0, R2 ;  /* 0x0000000200007245 */ /* 0x000fe40000201400 */
[----:B------:R-:W0:Y:S08]  /*0100*/  MUFU.RCP R6, R3 ;  /* 0x0000000300067308 */ /* 0x000e300000001000 */
[----:B------:R-:W1:Y:S01]  /*0110*/  FCHK P0, R0, R3 ;  /* 0x0000000300007302 */ /* 0x000e620000000000 */
[----:B0-----:R-:W-:-:S04]  /*0120*/  FFMA R5, -R3, R6, 1 ;  /* 0x3f80000003057423 */ /* 0x001fc80000000106 */
[----:B------:R-:W-:-:S04]  /*0130*/  FFMA R5, R6, R5, R6 ;  /* 0x0000000506057223 */ /* 0x000fc80000000006 */
[----:B------:R-:W-:-:S04]  /*0140*/  FFMA R6, R0, R5, RZ ;  /* 0x0000000500067223 */ /* 0x000fc800000000ff */
[----:B------:R-:W-:-:S04]  /*0150*/  FFMA R7, -R3, R6, R0 ;  /* 0x0000000603077223 */ /* 0x000fc80000000100 */
[----:B------:R-:W-:Y:S01]  /*0160*/  FFMA R5, R5, R7, R6 ;  /* 0x0000000705057223 */ /* 0x000fe20000000006 */
[----:B-1----:R-:W-:Y:S06]  /*0170*/  @!P0 BRA `(.L_x_1) ;  /* 0x00000000000c8947 */ /* 0x002fec0003800000 */
[----:B------:R-:W-:-:S07]  /*0180*/  MOV R6, 0x1a0 ;  /* 0x000001a000067802 */ /* 0x000fce0000000f00 */
[----:B------:R-:W-:Y:S05]  /*0190*/  CALL.REL.NOINC `($__internal_0_$__cuda_sm3x_div_rn_noftz_f32_slowpath) ;  /* 0x0000000000d87944 */ /* 0x000fea0003c00000 */
[----:B------:R-:W-:-:S07]  /*01a0*/  IMAD.MOV.U32 R5, RZ, RZ, R0 ;  /* 0x000000ffff057224 */ /* 0x000fce00078e0000 */
.L_x_1:
[----:B------:R-:W-:Y:S05]  /*01b0*/  BSYNC.RECONVERGENT B0 ;  /* 0x0000000000007941 */ /* 0x000fea0003800200 */
.L_x_0:
[----:B------:R-:W0:Y:S01]  /*01c0*/  LDCU UR4, c[0x0][0x3ac] ;  /* 0x00007580ff0477ac */ /* 0x000e220008000800 */
[----:B------:R-:W-:Y:S01]  /*01d0*/  I2FP.F32.U32 R0, R4 ;  /* 0x0000000400007245 */ /* 0x000fe20000201000 */
[----:B------:R-:W-:Y:S01]  /*01e0*/  BSSY.RECONVERGENT B0, `(.L_x_2) ;  /* 0x0000010000007945 */ /* 0x000fe20003800200 */
[----:B0-----:R-:W-:Y:S01]  /*01f0*/  I2FP.F32.U32 R3, UR4 ;  /* 0x0000000400037c45 */ /* 0x001fe20008201000 */
[----:B------:R-:W0:Y:S03]  /*0200*/  LDCU UR4, c[0x0][0x398] ;  /* 0x00007300ff0477ac */ /* 0x000e260008000800 */
[----:B------:R-:W1:Y:S08]  /*0210*/  MUFU.RCP R6, R3 ;  /* 0x0000000300067308 */ /* 0x000e700000001000 */
[----:B------:R-:W2:Y:S01]  /*0220*/  FCHK P0, R0, R3 ;  /* 0x0000000300007302 */ /* 0x000ea20000000000 */
[----:B-1----:R-:W-:-:S04]  /*0230*/  FFMA R7, -R3, R6, 1 ;  /* 0x3f80000003077423 */ /* 0x002fc80000000106 */
[----:B------:R-:W-:Y:S01]  /*0240*/  FFMA R7, R6, R7, R6 ;  /* 0x0000000706077223 */ /* 0x000fe20000000006 */
[----:B0-----:R-:W-:-:S03]  /*0250*/  I2FP.F32.S32 R6, UR4 ;  /* 0x0000000400067c45 */ /* 0x001fc60008201400 */
[----:B------:R-:W-:Y:S02]  /*0260*/  FFMA R8, R0, R7, RZ ;  /* 0x0000000700087223 */ /* 0x000fe400000000ff */
[----:B------:R-:W-:Y:S02]  /*0270*/  FMUL R5, R6, R5 ;  /* 0x0000000506057220 */ /* 0x000fe40000400000 */
[----:B------:R-:W-:-:S04]  /*0280*/  FFMA R9, -R3, R8, R0 ;  /* 0x0000000803097223 */ /* 0x000fc80000000100 */
[----:B------:R-:W-:Y:S01]  /*0290*/  FFMA R7, R7, R9, R8 ;  /* 0x0000000907077223 */ /* 0x000fe20000000008 */
[----:B--2---:R-:W-:Y:S06]  /*02a0*/  @!P0 BRA `(.L_x_3) ;  /* 0x00000000000c8947 */ /* 0x004fec0003800000 */
[----:B------:R-:W-:-:S07]  /*02b0*/  MOV R6, 0x2d0 ;  /* 0x000002d000067802 */ /* 0x000fce0000000f00 */
[----:B------:R-:W-:Y:S05]  /*02c0*/  CALL.REL.NOINC `($__internal_0_$__cuda_sm3x_div_rn_noftz_f32_slowpath) ;  /* 0x00000000008c7944 */ /* 0x000fea0003c00000 */
[----:B------:R-:W-:-:S07]  /*02d0*/  IMAD.MOV.U32 R7, RZ, RZ, R0 ;  /* 0x000000ffff077224 */ /* 0x000fce00078e0000 */
.L_x_3:
[----:B------:R-:W-:Y:S05]  /*02e0*/  BSYNC.RECONVERGENT B0 ;  /* 0x0000000000007941 */ /* 0x000fea0003800200 */
.L_x_2:
[----:B------:R-:W0:Y:S01]  /*02f0*/  LDCU.64 UR8, c[0x0][0x398] ;  /* 0x00007300ff0877ac */ /* 0x000e220008000a00 */
[----:B------:R-:W-:Y:S01]  /*0300*/  F2I.TRUNC.NTZ R5, R5 ;  /* 0x0000000500057305 */ /* 0x000fe2000020f100 */
[----:B0-----:R-:W-:-:S05]  /*0310*/  I2FP.F32.S32 R0, UR9 ;  /* 0x0000000900007c45 */ /* 0x001fca0008201400 */
[----:B------:R-:W-:-:S06]  /*0320*/  FMUL R0, R0, R7 ;  /* 0x0000000700007220 */ /* 0x000fcc0000400000 */
[----:B------:R-:W0:Y:S02]  /*0330*/  F2I.TRUNC.NTZ R0, R0 ;  /* 0x0000000000007305 */ /* 0x000e24000020f100 */
[----:B0-----:R-:W-:-:S04]  /*0340*/  ISETP.GE.AND P0, PT, R0, UR9, PT ;  /* 0x0000000900007c0c */ /* 0x001fc8000bf06270 */
[----:B------:R-:W-:-:S13]  /*0350*/  ISETP.GE.OR P0, PT, R5, UR8, P0 ;  /* 0x0000000805007c0c */ /* 0x000fda0008706670 */
[----:B------:R-:W-:Y:S05]  /*0360*/  @P0 EXIT ;  /* 0x000000000000094d */ /* 0x000fea0003800000 */
[----:B------:R-:W0:Y:S01]  /*0370*/  LDCU.64 UR4, c[0x0][0x3a0] ;  /* 0x00007400ff0477ac */ /* 0x000e220008000a00 */
[----:B------:R-:W-:Y:S01]  /*0380*/  IMAD R0, R0, UR8, R5 ;  /* 0x0000000800007c24 */ /* 0x000fe2000f8e0205 */
[----:B------:R-:W1:Y:S01]  /*0390*/  LDCU.64 UR6, c[0x0][0x388] ;  /* 0x00007100ff0677ac */ /* 0x000e620008000a00 */
[----:B0-----:R-:W-:Y:S02]  /*03a0*/  VIADD R4, R4, UR5 ;  /* 0x0000000504047c36 */ /* 0x001fe40008000000 */
[----:B------:R-:W-:-:S03]  /*03b0*/  VIADD R3, R2, UR4 ;  /* 0x0000000402037c36 */ /* 0x000fc60008000000 */
[C---:B-1----:R-:W-:Y:S01]  /*03c0*/  ISETP.GE.AND P0, PT, R4.reuse, UR7, PT ;  /* 0x0000000704007c0c */ /* 0x042fe2000bf06270 */
[----:B------:R-:W-:-:S03]  /*03d0*/  IMAD R4, R4, UR6, R3 ;  /* 0x0000000604047c24 */ /* 0x000fc6000f8e0203 */
[----:B------:R-:W-:-:S13]  /*03e0*/  ISETP.GE.OR P0, PT, R3, UR6, P0 ;  /* 0x0000000603007c0c */ /* 0x000fda0008706670 */
[----:B------:R-:W-:Y:S05]  /*03f0*/  @P0 EXIT ;  /* 0x000000000000094d */ /* 0x000fea0003800000 */
[----:B------:R-:W0:Y:S01]  /*0400*/  LDCU.64 UR6, c[0x0][0x390] ;  /* 0x00007200ff0677ac */ /* 0x000e220008000a00 */
[----:B------:R-:W-:Y:S01]  /*0410*/  IMAD R0, R0, 0x3, RZ ;  /* 0x0000000300007824 */ /* 0x000fe200078e02ff */
[----:B------:R-:W1:Y:S04]  /*0420*/  LDCU.64 UR4, c[0x0][0x358] ;  /* 0x00006b00ff0477ac */ /* 0x000e680008000a00 */
[----:B0-----:R-:W-:-:S04]  /*0430*/  IADD3 R2, P0, PT, R0, UR6, RZ ;  /* 0x0000000600027c10 */ /* 0x001fc8000ff1e0ff */
[----:B------:R-:W-:Y:S01]  /*0440*/  LEA.HI.X.SX32 R3, R0, UR7, 0x1, P0 ;  /* 0x0000000700037c11 */ /* 0x000fe200080f0eff */
[----:B------:R-:W0:Y:S04]  /*0450*/  LDCU.64 UR6, c[0x0][0x380] ;  /* 0x00007000ff0677ac */ /* 0x000e280008000a00 */
[----:B-1----:R-:W2:Y:S01]  /*0460*/  LDG.E.U8 R7, desc[UR4][R2.64] ;  /* 0x0000000402077981 */ /* 0x002ea2000c1e1100 */
[----:B------:R-:W-:-:S05]  /*0470*/  IMAD R0, R4, 0x3, RZ ;  /* 0x0000000304007824 */ /* 0x000fca00078e02ff */
[----:B0-----:R-:W-:-:S04]  /*0480*/  IADD3 R4, P0, PT, R0, UR6, RZ ;  /* 0x0000000600047c10 */ /* 0x001fc8000ff1e0ff */
[----:B------:R-:W-:-:S05]  /*0490*/  LEA.HI.X.SX32 R5, R0, UR7, 0x1, P0 ;  /* 0x0000000700057c11 */ /* 0x000fca00080f0eff */
[----:B--2---:R-:W-:Y:S04]  /*04a0*/  STG.E.U8 desc[UR4][R4.64], R7 ;  /* 0x0000000704007986 */ /* 0x004fe8000c101104 */
[----:B------:R-:W2:Y:S04]  /*04b0*/  LDG.E.U8 R9, desc[UR4][R2.64+0x1] ;  /* 0x0000010402097981 */ /* 0x000ea8000c1e1100 */
[----:B--2---:R-:W-:Y:S04]  /*04c0*/  STG.E.U8 desc[UR4][R4.64+0x1], R9 ;  /* 0x0000010904007986 */ /* 0x004fe8000c101104 */
[----:B------:R-:W2:Y:S04]  /*04d0*/  LDG.E.U8 R11, desc[UR4][R2.64+0x2] ;  /* 0x00000204020b7981 */ /* 0x000ea8000c1e1100 */
[----:B--2---:R-:W-:Y:S01]  /*04e0*/  STG.E.U8 desc[UR4][R4.64+0x2], R11 ;  /* 0x0000020b04007986 */ /* 0x004fe2000c101104 */
[----:B------:R-:W-:Y:S05]  /*04f0*/  EXIT ;  /* 0x000000000000794d */ /* 0x000fea0003800000 */
        .weak           $__internal_0_$__cuda_sm3x_div_rn_noftz_f32_slowpath
        .type           $__internal_0_$__cuda_sm3x_div_rn_noftz_f32_slowpath,@function
        .size           $__internal_0_$__cuda_sm3x_div_rn_noftz_f32_slowpath,(.L_x_16 - $__internal_0_$__cuda_sm3x_div_rn_noftz_f32_slowpath)
$__internal_0_$__cuda_sm3x_div_rn_noftz_f32_slowpath:
[----:B------:R-:W-:Y:S01]  /*0500*/  SHF.R.U32.HI R8, RZ, 0x17, R3 ;  /* 0x00000017ff087819 */ /* 0x000fe20000011603 */
[----:B------:R-:W-:Y:S01]  /*0510*/  BSSY.RECONVERGENT B1, `(.L_x_4) ;  /* 0x0000062000017945 */ /* 0x000fe20003800200 */
[----:B------:R-:W-:Y:S02]  /*0520*/  SHF.R.U32.HI R7, RZ, 0x17, R0 ;  /* 0x00000017ff077819 */ /* 0x000fe40000011600 */
[----:B------:R-:W-:Y:S02]  /*0530*/  LOP3.LUT R12, R8, 0xff, RZ, 0xc0, !PT ;  /* 0x000000ff080c7812 */ /* 0x000fe400078ec0ff */
[----:B------:R-:W-:-:S03]  /*0540*/  LOP3.LUT R10, R7, 0xff, RZ, 0xc0, !PT ;  /* 0x000000ff070a7812 */ /* 0x000fc600078ec0ff */
[----:B------:R-:W-:Y:S02]  /*0550*/  VIADD R9, R12, 0xffffffff ;  /* 0xffffffff0c097836 */ /* 0x000fe40000000000 */
[----:B------:R-:W-:-:S03]  /*0560*/  VIADD R8, R10, 0xffffffff ;  /* 0xffffffff0a087836 */ /* 0x000fc60000000000 */
[----:B------:R-:W-:-:S04]  /*0570*/  ISETP.GT.U32.AND P0, PT, R9, 0xfd, PT ;  /* 0x000000fd0900780c */ /* 0x000fc80003f04070 */
[----:B------:R-:W-:-:S13]  /*0580*/  ISETP.GT.U32.OR P0, PT, R8, 0xfd, P0 ;  /* 0x000000fd0800780c */ /* 0x000fda0000704470 */
[----:B------:R-:W-:Y:S01]  /*0590*/  @!P0 IMAD.MOV.U32 R7, RZ, RZ, RZ ;  /* 0x000000ffff078224 */ /* 0x000fe200078e00ff */
[----:B------:R-:W-:Y:S06]  /*05a0*/  @!P0 BRA `(.L_x_5) ;  /* 0x00000000005c8947 */ /* 0x000fec0003800000 */
[----:B------:R-:W-:Y:S02]  /*05b0*/  FSETP.GTU.FTZ.AND P0, PT, |R0|, +INF , PT ;  /* 0x7f8000000000780b */ /* 0x000fe40003f1c200 */
[----:B------:R-:W-:-:S04]  /*05c0*/  FSETP.GTU.FTZ.AND P1, PT, |R3|, +INF , PT ;  /* 0x7f8000000300780b */ /* 0x000fc80003f3c200 */
[----:B------:R-:W-:-:S13]  /*05d0*/  PLOP3.LUT P0, PT, P0, P1, PT, 0xf8, 0x8f ;  /* 0x00000000008f781c */ /* 0x000fda0000703f70 */
[----:B------:R-:W-:Y:S05]  /*05e0*/  @P0 BRA `(.L_x_6) ;  /* 0x00000004004c0947 */ /* 0x000fea0003800000 */
[----:B------:R-:W-:-:S13]  /*05f0*/  LOP3.LUT P0, RZ, R3, 0x7fffffff, R0, 0xc8, !PT ;  /* 0x7fffffff03ff7812 */ /* 0x000fda000780c800 */
[----:B------:R-:W-:Y:S05]  /*0600*/  @!P0 BRA `(.L_x_7) ;  /* 0x00000004003c8947 */ /* 0x000fea0003800000 */
[C---:B------:R-:W-:Y:S02]  /*0610*/  FSETP.NEU.FTZ.AND P2, PT, |R0|.reuse, +INF , PT ;  /* 0x7f8000000000780b */ /* 0x040fe40003f5d200 */
[----:B------:R-:W-:Y:S02]  /*0620*/  FSETP.NEU.FTZ.AND P1, PT, |R3|, +INF , PT ;  /* 0x7f8000000300780b */ /* 0x000fe40003f3d200 */
[----:B------:R-:W-:-:S11]  /*0630*/  FSETP.NEU.FTZ.AND P0, PT, |R0|, +INF , PT ;  /* 0x7f8000000000780b */ /* 0x000fd60003f1d200 */
[----:B------:R-:W-:Y:S05]  /*0640*/  @!P1 BRA !P2, `(.L_x_7) ;  /* 0x00000004002c9947 */ /* 0x000fea0005000000 */
[----:B------:R-:W-:-:S04]  /*0650*/  LOP3.LUT P2, RZ, R0, 0x7fffffff, RZ, 0xc0, !PT ;  /* 0x7fffffff00ff7812 */ /* 0x000fc8000784c0ff */
[----:B------:R-:W-:-:S13]  /*0660*/  PLOP3.LUT P1, PT, P1, P2, PT, 0x2f, 0xf2 ;  /* 0x0000000000f2781c */ /* 0x000fda0000f24577 */
[----:B------:R-:W-:Y:S05]  /*0670*/  @P1 BRA `(.L_x_8) ;  /* 0x0000000400181947 */ /* 0x000fea0003800000 */
[----:B------:R-:W-:-:S04]  /*0680*/  LOP3.LUT P1, RZ, R3, 0x7fffffff, RZ, 0xc0, !PT ;  /* 0x7fffffff03ff7812 */ /* 0x000fc8000782c0ff */
[----:B------:R-:W-:-:S13]  /*0690*/  PLOP3.LUT P0, PT, P0, P1, PT, 0x2f, 0xf2 ;  /* 0x0000000000f2781c */ /* 0x000fda0000702577 */
[----:B------:R-:W-:Y:S05]  /*06a0*/  @P0 BRA `(.L_x_9) ;  /* 0x0000000400000947 */ /* 0x000fea0003800000 */
[----:B------:R-:W-:Y:S02]  /*06b0*/  ISETP.GE.AND P0, PT, R8, RZ, PT ;  /* 0x000000ff0800720c */ /* 0x000fe40003f06270 */
[----:B------:R-:W-:-:S11]  /*06c0*/  ISETP.GE.AND P1, PT, R9, RZ, PT ;  /* 0x000000ff0900720c */ /* 0x000fd60003f26270 */
[----:B------:R-:W-:Y:S02]  /*06d0*/  @P0 IMAD.MOV.U32 R7, RZ, RZ, RZ ;  /* 0x000000ffff070224 */ /* 0x000fe400078e00ff */
[----:B------:R-:W-:Y:S01]  /*06e0*/  @!P0 FFMA R0, R0, 1.84467440737095516160e+19, RZ ;  /* 0x5f80000000008823 */ /* 0x000fe200000000ff */
[----:B------:R-:W-:Y:S02]  /*06f0*/  @!P0 IMAD.MOV.U32 R7, RZ, RZ, -0x40 ;  /* 0xffffffc0ff078424 */ /* 0x000fe400078e00ff */
[----:B------:R-:W-:Y:S02]  /*0700*/  @!P1 FFMA R3, R3, 1.84467440737095516160e+19, RZ ;  /* 0x5f80000003039823 */ /* 0x000fe400000000ff */
[----:B------:R-:W-:-:S07]  /*0710*/  @!P1 VIADD R7, R7, 0x40 ;  /* 0x0000004007079836 */ /* 0x000fce0000000000 */
.L_x_5:
[----:B------:R-:W-:Y:S01]  /*0720*/  LEA R8, R12, 0xc0800000, 0x17 ;  /* 0xc08000000c087811 */ /* 0x000fe200078eb8ff */
[----:B------:R-:W-:Y:S04]  /*0730*/  BSSY.RECONVERGENT B2, `(.L_x_10) ;  /* 0x0000036000027945 */ /* 0x000fe80003800200 */
[----:B------:R-:W-:Y:S02]  /*0740*/  IMAD.IADD R8, R3, 0x1, -R8 ;  /* 0x0000000103087824 */ /* 0x000fe400078e0a08 */
[----:B------:R-:W-:Y:S02]  /*0750*/  VIADD R3, R10, 0xffffff81 ;  /* 0xffffff810a037836 */ /* 0x000fe40000000000 */
[----:B------:R0:W1:Y:S01]  /*0760*/  MUFU.RCP R9, R8 ;  /* 0x0000000800097308 */ /* 0x0000620000001000 */
[----:B------:R-:W-:Y:S01]  /*0770*/  FADD.FTZ R11, -R8, -RZ ;  /* 0x800000ff080b7221 */ /* 0x000fe20000010100 */
[C---:B------:R-:W-:Y:S01]  /*0780*/  IMAD R0, R3.reuse, -0x800000, R0 ;  /* 0xff80000003007824 */ /* 0x040fe200078e0200 */
[----:B0-----:R-:W-:-:S05]  /*0790*/  IADD3 R8, PT, PT, R3, 0x7f, -R12 ;  /* 0x0000007f03087810 */ /* 0x001fca0007ffe80c */
[----:B------:R-:W-:Y:S02]  /*07a0*/  IMAD.IADD R8, R8, 0x1, R7 ;  /* 0x0000000108087824 */ /* 0x000fe400078e0207 */
[----:B-1----:R-:W-:-:S04]  /*07b0*/  FFMA R10, R9, R11, 1 ;  /* 0x3f800000090a7423 */ /* 0x002fc8000000000b */
[----:B------:R-:W-:-:S04]  /*07c0*/  FFMA R14, R9, R10, R9 ;  /* 0x0000000a090e7223 */ /* 0x000fc80000000009 */
[----:B------:R-:W-:-:S04]  /*07d0*/  FFMA R9, R0, R14, RZ ;  /* 0x0000000e00097223 */ /* 0x000fc800000000ff */
[----:B------:R-:W-:-:S04]  /*07e0*/  FFMA R10, R11, R9, R0 ;  /* 0x000000090b0a7223 */ /* 0x000fc80000000000 */
[----:B------:R-:W-:-:S04]  /*07f0*/  FFMA R9, R14, R10, R9 ;  /* 0x0000000a0e097223 */ /* 0x000fc80000000009 */
[----:B------:R-:W-:-:S04]  /*0800*/  FFMA R10, R11, R9, R0 ;  /* 0x000000090b0a7223 */ /* 0x000fc80000000000 */
[----:B------:R-:W-:-:S05]  /*0810*/  FFMA R0, R14, R10, R9 ;  /* 0x0000000a0e007223 */ /* 0x000fca0000000009 */
[----:B------:R-:W-:-:S04]  /*0820*/  SHF.R.U32.HI R3, RZ, 0x17, R0 ;  /* 0x00000017ff037819 */ /* 0x000fc80000011600 */
[----:B------:R-:W-:-:S05]  /*0830*/  LOP3.LUT R3, R3, 0xff, RZ, 0xc0, !PT ;  /* 0x000000ff03037812 */ /* 0x000fca00078ec0ff */
[----:B------:R-:W-:-:S04]  /*0840*/  IMAD.IADD R11, R3, 0x1, R8 ;  /* 0x00000001030b7824 */ /* 0x000fc800078e0208 */
[----:B------:R-:W-:-:S05]  /*0850*/  VIADD R3, R11, 0xffffffff ;  /* 0xffffffff0b037836 */ /* 0x000fca0000000000 */
[----:B------:R-:W-:-:S13]  /*0860*/  ISETP.GE.U32.AND P0, PT, R3, 0xfe, PT ;  /* 0x000000fe0300780c */ /* 0x000fda0003f06070 */
[----:B------:R-:W-:Y:S05]  /*0870*/  @!P0 BRA `(.L_x_11) ;  /* 0x0000000000808947 */ /* 0x000fea0003800000 */
[----:B------:R-:W-:-:S13]  /*0880*/  ISETP.GT.AND P0, PT, R11, 0xfe, PT ;  /* 0x000000fe0b00780c */ /* 0x000fda0003f04270 */
[----:B------:R-:W-:Y:S05]  /*0890*/  @P0 BRA `(.L_x_12) ;  /* 0x00000000006c0947 */ /* 0x000fea0003800000 */
[----:B------:R-:W-:-:S13]  /*08a0*/  ISETP.GE.AND P0, PT, R11, 0x1, PT ;  /* 0x000000010b00780c */ /* 0x000fda0003f06270 */
[----:B------:R-:W-:Y:S05]  /*08b0*/  @P0 BRA `(.L_x_13) ;  /* 0x0000000000740947 */ /* 0x000fea0003800000 */
[----:B------:R-:W-:Y:S02]  /*08c0*/  ISETP.GE.AND P0, PT, R11, -0x18, PT ;  /* 0xffffffe80b00780c */ /* 0x000fe40003f06270 */
[----:B------:R-:W-:-:S11]  /*08d0*/  LOP3.LUT R0, R0, 0x80000000, RZ, 0xc0, !PT ;  /* 0x8000000000007812 */ /* 0x000fd600078ec0ff */
[----:B------:R-:W-:Y:S05]  /*08e0*/  @!P0 BRA `(.L_x_13) ;  /* 0x0000000000688947 */ /* 0x000fea0003800000 */
[CCC-:B------:R-:W-:Y:S01]  /*08f0*/  FFMA.RZ R3, R14.reuse, R10.reuse, R9.reuse ;  /* 0x0000000a0e037223 */ /* 0x1c0fe2000000c009 */
[CCC-:B------:R-:W-:Y:S01]  /*0900*/  FFMA.RM R8, R14.reuse, R10.reuse, R9.reuse ;  /* 0x0000000a0e087223 */ /* 0x1c0fe20000004009 */
[C---:B------:R-:W-:Y:S02]  /*0910*/  ISETP.NE.AND P2, PT, R11.reuse, RZ, PT ;  /* 0x000000ff0b00720c */ /* 0x040fe40003f45270 */
[----:B------:R-:W-:Y:S02]  /*0920*/  ISETP.NE.AND P1, PT, R11, RZ, PT ;  /* 0x000000ff0b00720c */ /* 0x000fe40003f25270 */
[----:B------:R-:W-:Y:S01]  /*0930*/  LOP3.LUT R7, R3, 0x7fffff, RZ, 0xc0, !PT ;  /* 0x007fffff03077812 */ /* 0x000fe200078ec0ff */
[----:B------:R-:W-:Y:S01]  /*0940*/  FFMA.RP R3, R14, R10, R9 ;  /* 0x0000000a0e037223 */ /* 0x000fe20000008009 */
[----:B------:R-:W-:Y:S02]  /*0950*/  VIADD R10, R11, 0x20 ;  /* 0x000000200b0a7836 */ /* 0x000fe40000000000 */
[----:B------:R-:W-:Y:S01]  /*0960*/  LOP3.LUT R7, R7, 0x800000, RZ, 0xfc, !PT ;  /* 0x0080000007077812 */ /* 0x000fe200078efcff */
[----:B------:R-:W-:Y:S01]  /*0970*/  IMAD.MOV R9, RZ, RZ, -R11 ;  /* 0x000000ffff097224 */ /* 0x000fe200078e0a0b */
[----:B------:R-:W-:-:S02]  /*0980*/  FSETP.NEU.FTZ.AND P0, PT, R3, R8, PT ;  /* 0x000000080300720b */ /* 0x000fc40003f1d000 */
[----:B------:R-:W-:Y:S02]  /*0990*/  SHF.L.U32 R10, R7, R10, RZ ;  /* 0x0000000a070a7219 */ /* 0x000fe400000006ff */
[----:B------:R-:W-:Y:S02]  /*09a0*/  SEL R8, R9, RZ, P2 ;  /* 0x000000ff09087207 */ /* 0x000fe40001000000 */
[----:B------:R-:W-:Y:S02]  /*09b0*/  ISETP.NE.AND P1, PT, R10, RZ, P1 ;  /* 0x000000ff0a00720c */ /* 0x000fe40000f25270 */
[----:B------:R-:W-:Y:S02]  /*09c0*/  SHF.R.U32.HI R8, RZ, R8, R7 ;  /* 0x00000008ff087219 */ /* 0x000fe40000011607 */
[----:B------:R-:W-:Y:S02]  /*09d0*/  PLOP3.LUT P0, PT, P0, P1, PT, 0xf8, 0x8f ;  /* 0x00000000008f781c */ /* 0x000fe40000703f70 */
[----:B------:R-:W-:-:S02]  /*09e0*/  SHF.R.U32.HI R10, RZ, 0x1, R8 ;  /* 0x00000001ff0a7819 */ /* 0x000fc40000011608 */
[----:B------:R-:W-:-:S04]  /*09f0*/  SEL R3, RZ, 0x1, !P0 ;  /* 0x00000001ff037807 */ /* 0x000fc80004000000 */
[----:B------:R-:W-:-:S04]  /*0a00*/  LOP3.LUT R3, R3, 0x1, R10, 0xf8, !PT ;  /* 0x0000000103037812 */ /* 0x000fc800078ef80a */
[----:B------:R-:W-:-:S05]  /*0a10*/  LOP3.LUT R3, R3, R8, RZ, 0xc0, !PT ;  /* 0x0000000803037212 */ /* 0x000fca00078ec0ff */
[----:B------:R-:W-:-:S05]  /*0a20*/  IMAD.IADD R3, R10, 0x1, R3 ;  /* 0x000000010a037824 */ /* 0x000fca00078e0203 */
[----:B------:R-:W-:Y:S01]  /*0a30*/  LOP3.LUT R0, R3, R0, RZ, 0xfc, !PT ;  /* 0x0000000003007212 */ /* 0x000fe200078efcff */
[----:B------:R-:W-:Y:S06]  /*0a40*/  BRA `(.L_x_13) ;  /* 0x0000000000107947 */ /* 0x000fec0003800000 */
.L_x_12:
[----:B------:R-:W-:-:S04]  /*0a50*/  LOP3.LUT R0, R0, 0x80000000, RZ, 0xc0, !PT ;  /* 0x8000000000007812 */ /* 0x000fc800078ec0ff */
[----:B------:R-:W-:Y:S01]  /*0a60*/  LOP3.LUT R0, R0, 0x7f800000, RZ, 0xfc, !PT ;  /* 0x7f80000000007812 */ /* 0x000fe200078efcff */
[----:B------:R-:W-:Y:S06]  /*0a70*/  BRA `(.L_x_13) ;  /* 0x0000000000047947 */ /* 0x000fec0003800000 */
.L_x_11:
[----:B------:R-:W-:-:S07]  /*0a80*/  IMAD R0, R8, 0x800000, R0 ;  /* 0x0080000008007824 */ /* 0x000fce00078e0200 */
.L_x_13:
[----:B------:R-:W-:Y:S05]  /*0a90*/  BSYNC.RECONVERGENT B2 ;  /* 0x0000000000027941 */ /* 0x000fea0003800200 */
.L_x_10:
[----:B------:R-:W-:Y:S05]  /*0aa0*/  BRA `(.L_x_14) ;  /* 0x0000000000207947 */ /* 0x000fea0003800000 */
.L_x_9:
[----:B------:R-:W-:-:S04]  /*0ab0*/  LOP3.LUT R0, R3, 0x80000000, R0, 0x48, !PT ;  /* 0x8000000003007812 */ /* 0x000fc800078e4800 */
[----:B------:R-:W-:Y:S01]  /*0ac0*/  LOP3.LUT R0, R0, 0x7f800000, RZ, 0xfc, !PT ;  /* 0x7f80000000007812 */ /* 0x000fe200078efcff */
[----:B------:R-:W-:Y:S06]  /*0ad0*/  BRA `(.L_x_14) ;  /* 0x0000000000147947 */ /* 0x000fec0003800000 */
.L_x_8:
[----:B------:R-:W-:Y:S01]  /*0ae0*/  LOP3.LUT R0, R3, 0x80000000, R0, 0x48, !PT ;  /* 0x8000000003007812 */ /* 0x000fe200078e4800 */
[----:B------:R-:W-:Y:S06]  /*0af0*/  BRA `(.L_x_14) ;  /* 0x00000000000c7947 */ /* 0x000fec0003800000 */
.L_x_7:
[----:B------:R-:W0:Y:S01]  /*0b00*/  MUFU.RSQ R0, -QNAN ;  /* 0xffc0000000007908 */ /* 0x000e220000001400 */
[----:B------:R-:W-:Y:S05]  /*0b10*/  BRA `(.L_x_14) ;  /* 0x0000000000047947 */ /* 0x000fea0003800000 */
.L_x_6:
[----:B------:R-:W-:-:S07]  /*0b20*/  FADD.FTZ R0, R0, R3 ;  /* 0x0000000300007221 */ /* 0x000fce0000010000 */
.L_x_14:
[----:B------:R-:W-:Y:S05]  /*0b30*/  BSYNC.RECONVERGENT B1 ;  /* 0x0000000000017941 */ /* 0x000fea0003800200 */
.L_x_4:
[----:B------:R-:W-:-:S04]  /*0b40*/  IMAD.MOV.U32 R7, RZ, RZ, 0x0 ;  /* 0x00000000ff077424 */ /* 0x000fc800078e00ff */
[----:B0-----:R-:W-:Y:S05]  /*0b50*/  RET.REL.NODEC R6 `(_Z16copyTileToCanvasPhiiS_iiiiii) ;  /* 0xfffffff406287950 */ /* 0x001fea0003c3ffff */
.L_x_15:
[----:B------:R-:W-:-:S00]  /*0b60*/  BRA `(.L_x_15) ;  /* 0xfffffffc00fc7947 */ /* 0x000fc0000383ffff */
[----:B------:R-:W-:-:S00]  /*0b70*/  NOP ;  /* 0x0000000000007918 */ /* 0x000fc00000000000 */
        /* <DEDUP_REMOVED lines=8> */
.L_x_16:


//--------------------- .nv.shared.reserved.0     --------------------------
	.section	.nv.shared.reserved.0,"aw",@nobits
	.weak		__nv_reservedSMEM_offset_0_alias
	.size		__nv_reservedSMEM_offset_0_alias, 0, 64
	.other		__nv_reservedSMEM_offset_0_alias,@"STO_CUDA_RESERVED_SHARED STV_DEFAULT"
__nv_reservedSMEM_offset_0_alias:
	.zero		0
	.zero		64


//--------------------- .nv.constant0._Z16copyTileToCanvasPhiiS_iiiiii --------------------------
	.section	.nv.constant0._Z16copyTileToCanvasPhiiS_iiiiii,"a",@progbits
	.sectionflags	@""
	.align	4
.nv.constant0._Z16copyTileToCanvasPhiiS_iiiiii:
	.zero		944


//--------------------- SYMBOLS --------------------------

	.type		.nv.reservedSmem.offset0,@object
	.size		.nv.reservedSmem.offset0,0x4
